	.headerflags	@"EF_CUDA_TEXMODE_UNIFIED EF_CUDA_64BIT_ADDRESS EF_CUDA_ACCELERATORS EF_CUDA_SM90 EF_CUDA_VIRTUAL_SM(EF_CUDA_SM90)"
	.elftype	@"ET_EXEC"


//--------------------- .nv.info                  --------------------------
	.section	.nv.info,"",@"SHT_CUDA_INFO"
	.align	4


	//----- nvinfo : EIATTR_REGCOUNT
	.align		4
        /*0000*/ 	.byte	0x04, 0x2f
        /*0002*/ 	.short	(.L_1 - .L_0)
	.align		4
.L_0:
        /*0004*/ 	.word	index@(triton_poi_fused_add_clamp_5)
        /*0008*/ 	.word	0x00000008


	//----- nvinfo : EIATTR_MIN_STACK_SIZE
	.align		4
.L_1:
        /*000c*/ 	.byte	0x04, 0x12
        /*000e*/ 	.short	(.L_3 - .L_2)
	.align		4
.L_2:
        /*0010*/ 	.word	index@(triton_poi_fused_add_clamp_5)
        /*0014*/ 	.word	0x00000000


	//----- nvinfo : EIATTR_FRAME_SIZE
	.align		4
.L_3:
        /*0018*/ 	.byte	0x04, 0x11
        /*001a*/ 	.short	(.L_5 - .L_4)
	.align		4
.L_4:
        /*001c*/ 	.word	index@(triton_poi_fused_add_clamp_5)
        /*0020*/ 	.word	0x00000000


	//----- nvinfo : EIATTR_MIN_STACK_SIZE
	.align		4
.L_5:
        /*0024*/ 	.byte	0x04, 0x12
        /*0026*/ 	.short	(.L_7 - .L_6)
	.align		4
.L_6:
        /*0028*/ 	.word	index@(triton_poi_fused_add_clamp_5)
        /*002c*/ 	.word	0x00000000
.L_7:


//--------------------- .nv.info.triton_poi_fused_add_clamp_5 --------------------------
	.section	.nv.info.triton_poi_fused_add_clamp_5,"",@"SHT_CUDA_INFO"
	.sectionflags	@""
	.align	4


	//----- nvinfo : EIATTR_CUDA_API_VERSION
	.align		4
        /*0000*/ 	.byte	0x04, 0x37
        /*0002*/ 	.short	(.L_9 - .L_8)
.L_8:
        /*0004*/ 	.word	0x0000007c


	//----- nvinfo : EIATTR_KPARAM_INFO
	.align		4
.L_9:
        /*0008*/ 	.byte	0x04, 0x17
        /*000a*/ 	.short	(.L_11 - .L_10)
.L_10:
        /*000c*/ 	.word	0x00000000
        /*0010*/ 	.short	0x0001
        /*0012*/ 	.short	0x0008
        /*0014*/ 	.byte	0x00, 0xf0, 0x11, 0x00


	//----- nvinfo : EIATTR_KPARAM_INFO
	.align		4
.L_11:
        /*0018*/ 	.byte	0x04, 0x17
        /*001a*/ 	.short	(.L_13 - .L_12)
.L_12:
        /*001c*/ 	.word	0x00000000
        /*0020*/ 	.short	0x0000
        /*0022*/ 	.short	0x0000
        /*0024*/ 	.byte	0x00, 0xf4, 0x21, 0x00


	//----- nvinfo : EIATTR_SPARSE_MMA_MASK
	.align		4
.L_13:
        /*0028*/ 	.byte	0x03, 0x50
        /*002a*/ 	.short	0x0000


	//----- nvinfo : EIATTR_MAXREG_COUNT
	.align		4
        /*002c*/ 	.byte	0x03, 0x1b
        /*002e*/ 	.short	0x00ff


	//----- nvinfo : EIATTR_EXIT_INSTR_OFFSETS
	.align		4
        /*0030*/ 	.byte	0x04, 0x1c
        /*0032*/ 	.short	(.L_15 - .L_14)


	//   ....[0]....
.L_14:
        /*0034*/ 	.word	0x00000120


	//   ....[1]....
        /*0038*/ 	.word	0x00000150


	//----- nvinfo : EIATTR_REQNTID
	.align		4
.L_15:
        /*003c*/ 	.byte	0x04, 0x10
        /*003e*/ 	.short	(.L_17 - .L_16)
.L_16:
        /*0040*/ 	.word	0x00000020
        /*0044*/ 	.word	0x00000001
        /*0048*/ 	.word	0x00000001


	//----- nvinfo : EIATTR_CBANK_PARAM_SIZE
	.align		4
.L_17:
        /*004c*/ 	.byte	0x03, 0x19
        /*004e*/ 	.short	0x000c


	//----- nvinfo : EIATTR_PARAM_CBANK
	.align		4
        /*0050*/ 	.byte	0x04, 0x0a
        /*0052*/ 	.short	(.L_19 - .L_18)
	.align		4
.L_18:
        /*0054*/ 	.word	index@(.nv.constant0.triton_poi_fused_add_clamp_5)
        /*0058*/ 	.short	0x0210
        /*005a*/ 	.short	0x000c


	//----- nvinfo : EIATTR_SW_WAR
	.align		4
.L_19:
        /*005c*/ 	.byte	0x04, 0x36
        /*005e*/ 	.short	(.L_21 - .L_20)
.L_20:
        /*0060*/ 	.word	0x00000008
.L_21:


//--------------------- .nv.callgraph             --------------------------
	.section	.nv.callgraph,"",@"SHT_CUDA_CALLGRAPH"
	.align	4
	.sectionentsize	8
	.align		4
        /*0000*/ 	.word	0x00000000
	.align		4
        /*0004*/ 	.word	0xffffffff
	.align		4
        /*0008*/ 	.word	0x00000000
	.align		4
        /*000c*/ 	.word	0xfffffffe
	.align		4
        /*0010*/ 	.word	0x00000000
	.align		4
        /*0014*/ 	.word	0xfffffffd
	.align		4
        /*0018*/ 	.word	0x00000000
	.align		4
        /*001c*/ 	.word	0xfffffffc


//--------------------- .text.triton_poi_fused_add_clamp_5 --------------------------
	.section	.text.triton_poi_fused_add_clamp_5,"ax",@progbits
	.align	128
        .global         triton_poi_fused_add_clamp_5
        .type           triton_poi_fused_add_clamp_5,@function
        .size           triton_poi_fused_add_clamp_5,(.L_x_1 - triton_poi_fused_add_clamp_5)
        .other          triton_poi_fused_add_clamp_5,@"STO_CUDA_ENTRY STV_DEFAULT"
triton_poi_fused_add_clamp_5:
.text.triton_poi_fused_add_clamp_5:
[----:B------:R-:W0:Y:S02]  /*0000*/  LDC R1, c[0x0][0x28] ;  /* 0x00000a00ff017b82 */ /* 0x000e240000000800 */
[----:B------:R-:W1:Y:S01]  /*0010*/  S2R R2, SR_TID.X ;  /* 0x0000000000027919 */ /* 0x000e620000002100 */
[----:B------:R-:W-:Y:S01]  /*0020*/  IMAD.MOV.U32 R5, RZ, RZ, 0x3f000000 ;  /* 0x3f000000ff057424 */ /* 0x000fe200078e00ff */
[----:B------:R-:W2:Y:S01]  /*0030*/  S2R R3, SR_CTAID.X ;  /* 0x0000000000037919 */ /* 0x000ea20000002500 */
[C---:B-1----:R-:W-:Y:S02]  /*0040*/  LOP3.LUT R0, R2.reuse, 0x3, RZ, 0xc0, !PT ;  /* 0x0000000302007812 */ /* 0x042fe400078ec0ff */
[----:B------:R-:W-:-:S03]  /*0050*/  LOP3.LUT P0, RZ, R2, 0x1c, RZ, 0xc0, !PT ;  /* 0x0000001c02ff7812 */ /* 0x000fc6000780c0ff */
[----:B--2---:R-:W-:-:S05]  /*0060*/  IMAD R3, R3, 0x4, R0 ;  /* 0x0000000403037824 */ /* 0x004fca00078e0200 */
[----:B------:R-:W-:Y:S02]  /*0070*/  I2FP.F32.S32 R0, R3 ;  /* 0x0000000300007245 */ /* 0x000fe40000201400 */
[----:B------:R-:W-:-:S03]  /*0080*/  ISETP.LT.AND P0, PT, R3, 0x4, !P0 ;  /* 0x000000040300780c */ /* 0x000fc60004701270 */
[----:B------:R-:W-:-:S04]  /*0090*/  FADD R0, R0, 0.5 ;  /* 0x3f00000000007421 */ /* 0x000fc80000000000 */
[----:B------:R-:W-:Y:S02]  /*00a0*/  FFMA R0, R0, R5, -0.5 ;  /* 0xbf00000000007423 */ /* 0x000fe40000000005 */
[----:B------:R-:W1:Y:S03]  /*00b0*/  LDC.64 R4, c[0x0][0x210] ;  /* 0x00008400ff047b82 */ /* 0x000e660000000a00 */
[----:B------:R-:W-:-:S06]  /*00c0*/  FMNMX R0, RZ, R0, !PT ;  /* 0x00000000ff007209 */ /* 0x000fcc0007800000 */
[----:B------:R-:W2:Y:S02]  /*00d0*/  F2I.TRUNC.NTZ R0, R0 ;  /* 0x0000000000007305 */ /* 0x000ea4000020f100 */
[----:B--2---:R-:W-:Y:S01]  /*00e0*/  VIMNMX R2, RZ, R0, PT ;  /* 0x00000000ff027248 */ /* 0x004fe20003fe0100 */
[----:B-1----:R-:W-:-:S04]  /*00f0*/  IMAD.WIDE R4, R3, 0x8, R4 ;  /* 0x0000000803047825 */ /* 0x002fc800078e0204 */
[----:B------:R-:W-:-:S05]  /*0100*/  VIADD R2, R2, 0x1 ;  /* 0x0000000102027836 */ /* 0x000fca0000000000 */
[----:B------:R-:W-:Y:S01]  /*0110*/  SHF.R.S32.HI R3, RZ, 0x1f, R2 ;  /* 0x0000001fff037819 */ /* 0x000fe20000011402 */
[----:B------:R-:W-:Y:S06]  /*0120*/  @!P0 EXIT ;  /* 0x000000000000894d */ /* 0x000fec0003800000 */
[----:B------:R-:W-:Y:S02]  /*0130*/  ULDC.64 UR4, c[0x0][0x208] ;  /* 0x0000820000047ab9 */ /* 0x000fe40000000a00 */
[----:B------:R-:W-:Y:S01]  /*0140*/  STG.E.64 desc[UR4][R4.64], R2 ;  /* 0x0000000204007986 */ /* 0x000fe2000c101b04 */
[----:B------:R-:W-:Y:S05]  /*0150*/  EXIT ;  /* 0x000000000000794d */ /* 0x000fea0003800000 */
.L_x_0:
[----:B------:R-:W-:-:S00]  /*0160*/  BRA `(.L_x_0) ;  /* 0xfffffffc00fc7947 */ /* 0x000fc0000383ffff */
[----:B------:R-:W-:-:S00]  /*0170*/  NOP ;  /* 0x0000000000007918 */ /* 0x000fc00000000000 */
        /* <DEDUP_REMOVED lines=8> */
.L_x_1:


//--------------------- .nv.constant0.triton_poi_fused_add_clamp_5 --------------------------
	.section	.nv.constant0.triton_poi_fused_add_clamp_5,"a",@progbits
	.sectionflags	@""
	.align	4
.nv.constant0.triton_poi_fused_add_clamp_5:
	.zero		540
